	.headerflags	@"EF_CUDA_TEXMODE_UNIFIED EF_CUDA_64BIT_ADDRESS EF_CUDA_ACCELERATORS EF_CUDA_SM90 EF_CUDA_VIRTUAL_SM(EF_CUDA_SM90)"
	.elftype	@"ET_EXEC"


//--------------------- .nv.info                  --------------------------
	.section	.nv.info,"",@"SHT_CUDA_INFO"
	.align	4


	//----- nvinfo : EIATTR_REGCOUNT
	.align		4
        /*0000*/ 	.byte	0x04, 0x2f
        /*0002*/ 	.short	(.L_3 - .L_2)
	.align		4
.L_2:
        /*0004*/ 	.word	index@(triton_poi_fused__native_batch_norm_legit_no_training_add_convolution_relu_16)
        /*0008*/ 	.word	0x00000020


	//----- nvinfo : EIATTR_MIN_STACK_SIZE
	.align		4
.L_3:
        /*000c*/ 	.byte	0x04, 0x12
        /*000e*/ 	.short	(.L_5 - .L_4)
	.align		4
.L_4:
        /*0010*/ 	.word	index@(triton_poi_fused__native_batch_norm_legit_no_training_add_convolution_relu_16)
        /*0014*/ 	.word	0x00000000


	//----- nvinfo : EIATTR_FRAME_SIZE
	.align		4
.L_5:
        /*0018*/ 	.byte	0x04, 0x11
        /*001a*/ 	.short	(.L_7 - .L_6)
	.align		4
.L_6:
        /*001c*/ 	.word	index@(triton_poi_fused__native_batch_norm_legit_no_training_add_convolution_relu_16)
        /*0020*/ 	.word	0x00000000


	//----- nvinfo : EIATTR_MIN_STACK_SIZE
	.align		4
.L_7:
        /*0024*/ 	.byte	0x04, 0x12
        /*0026*/ 	.short	(.L_9 - .L_8)
	.align		4
.L_8:
        /*0028*/ 	.word	index@(triton_poi_fused__native_batch_norm_legit_no_training_add_convolution_relu_16)
        /*002c*/ 	.word	0x00000000
.L_9:


//--------------------- .nv.info.triton_poi_fused__native_batch_norm_legit_no_training_add_convolution_relu_16 --------------------------
	.section	.nv.info.triton_poi_fused__native_batch_norm_legit_no_training_add_convolution_relu_16,"",@"SHT_CUDA_INFO"
	.sectionflags	@""
	.align	4


	//----- nvinfo : EIATTR_CUDA_API_VERSION
	.align		4
        /*0000*/ 	.byte	0x04, 0x37
        /*0002*/ 	.short	(.L_11 - .L_10)
.L_10:
        /*0004*/ 	.word	0x0000007c


	//----- nvinfo : EIATTR_KPARAM_INFO
	.align		4
.L_11:
        /*0008*/ 	.byte	0x04, 0x17
        /*000a*/ 	.short	(.L_13 - .L_12)
.L_12:
        /*000c*/ 	.word	0x00000000
        /*0010*/ 	.short	0x0008
        /*0012*/ 	.short	0x0040
        /*0014*/ 	.byte	0x00, 0xf0, 0x11, 0x00


	//----- nvinfo : EIATTR_KPARAM_INFO
	.align		4
.L_13:
        /*0018*/ 	.byte	0x04, 0x17
        /*001a*/ 	.short	(.L_15 - .L_14)
.L_14:
        /*001c*/ 	.word	0x00000000
        /*0020*/ 	.short	0x0007
        /*0022*/ 	.short	0x0038
        /*0024*/ 	.byte	0x00, 0xf4, 0x21, 0x00


	//----- nvinfo : EIATTR_KPARAM_INFO
	.align		4
.L_15:
        /*0028*/ 	.byte	0x04, 0x17
        /*002a*/ 	.short	(.L_17 - .L_16)
.L_16:
        /*002c*/ 	.word	0x00000000
        /*0030*/ 	.short	0x0006
        /*0032*/ 	.short	0x0030
        /*0034*/ 	.byte	0x00, 0xf4, 0x21, 0x00


	//----- nvinfo : EIATTR_KPARAM_INFO
	.align		4
.L_17:
        /*0038*/ 	.byte	0x04, 0x17
        /*003a*/ 	.short	(.L_19 - .L_18)
.L_18:
        /*003c*/ 	.word	0x00000000
        /*0040*/ 	.short	0x0005
        /*0042*/ 	.short	0x0028
        /*0044*/ 	.byte	0x00, 0xf4, 0x21, 0x00


	//----- nvinfo : EIATTR_KPARAM_INFO
	.align		4
.L_19:
        /*0048*/ 	.byte	0x04, 0x17
        /*004a*/ 	.short	(.L_21 - .L_20)
.L_20:
        /*004c*/ 	.word	0x00000000
        /*0050*/ 	.short	0x0004
        /*0052*/ 	.short	0x0020
        /*0054*/ 	.byte	0x00, 0xf4, 0x21, 0x00


	//----- nvinfo : EIATTR_KPARAM_INFO
	.align		4
.L_21:
        /*0058*/ 	.byte	0x04, 0x17
        /*005a*/ 	.short	(.L_23 - .L_22)
.L_22:
        /*005c*/ 	.word	0x00000000
        /*0060*/ 	.short	0x0003
        /*0062*/ 	.short	0x0018
        /*0064*/ 	.byte	0x00, 0xf4, 0x21, 0x00


	//----- nvinfo : EIATTR_KPARAM_INFO
	.align		4
.L_23:
        /*0068*/ 	.byte	0x04, 0x17
        /*006a*/ 	.short	(.L_25 - .L_24)
.L_24:
        /*006c*/ 	.word	0x00000000
        /*0070*/ 	.short	0x0002
        /*0072*/ 	.short	0x0010
        /*0074*/ 	.byte	0x00, 0xf4, 0x21, 0x00


	//----- nvinfo : EIATTR_KPARAM_INFO
	.align		4
.L_25:
        /*0078*/ 	.byte	0x04, 0x17
        /*007a*/ 	.short	(.L_27 - .L_26)
.L_26:
        /*007c*/ 	.word	0x00000000
        /*0080*/ 	.short	0x0001
        /*0082*/ 	.short	0x0008
        /*0084*/ 	.byte	0x00, 0xf4, 0x21, 0x00


	//----- nvinfo : EIATTR_KPARAM_INFO
	.align		4
.L_27:
        /*0088*/ 	.byte	0x04, 0x17
        /*008a*/ 	.short	(.L_29 - .L_28)
.L_28:
        /*008c*/ 	.word	0x00000000
        /*0090*/ 	.short	0x0000
        /*0092*/ 	.short	0x0000
        /*0094*/ 	.byte	0x00, 0xf4, 0x21, 0x00


	//----- nvinfo : EIATTR_SPARSE_MMA_MASK
	.align		4
.L_29:
        /*0098*/ 	.byte	0x03, 0x50
        /*009a*/ 	.short	0x0000


	//----- nvinfo : EIATTR_MAXREG_COUNT
	.align		4
        /*009c*/ 	.byte	0x03, 0x1b
        /*009e*/ 	.short	0x00ff


	//----- nvinfo : EIATTR_EXIT_INSTR_OFFSETS
	.align		4
        /*00a0*/ 	.byte	0x04, 0x1c
        /*00a2*/ 	.short	(.L_31 - .L_30)


	//   ....[0]....
.L_30:
        /*00a4*/ 	.word	0x00000890


	//----- nvinfo : EIATTR_REQNTID
	.align		4
.L_31:
        /*00a8*/ 	.byte	0x04, 0x10
        /*00aa*/ 	.short	(.L_33 - .L_32)
.L_32:
        /*00ac*/ 	.word	0x00000080
        /*00b0*/ 	.word	0x00000001
        /*00b4*/ 	.word	0x00000001


	//----- nvinfo : EIATTR_CBANK_PARAM_SIZE
	.align		4
.L_33:
        /*00b8*/ 	.byte	0x03, 0x19
        /*00ba*/ 	.short	0x0044


	//----- nvinfo : EIATTR_PARAM_CBANK
	.align		4
        /*00bc*/ 	.byte	0x04, 0x0a
        /*00be*/ 	.short	(.L_35 - .L_34)
	.align		4
.L_34:
        /*00c0*/ 	.word	index@(.nv.constant0.triton_poi_fused__native_batch_norm_legit_no_training_add_convolution_relu_16)
        /*00c4*/ 	.short	0x0210
        /*00c6*/ 	.short	0x0044


	//----- nvinfo : EIATTR_SW_WAR
	.align		4
.L_35:
        /*00c8*/ 	.byte	0x04, 0x36
        /*00ca*/ 	.short	(.L_37 - .L_36)
.L_36:
        /*00cc*/ 	.word	0x00000008
.L_37:


//--------------------- .nv.callgraph             --------------------------
	.section	.nv.callgraph,"",@"SHT_CUDA_CALLGRAPH"
	.align	4
	.sectionentsize	8
	.align		4
        /*0000*/ 	.word	0x00000000
	.align		4
        /*0004*/ 	.word	0xffffffff
	.align		4
        /*0008*/ 	.word	0x00000000
	.align		4
        /*000c*/ 	.word	0xfffffffe
	.align		4
        /*0010*/ 	.word	0x00000000
	.align		4
        /*0014*/ 	.word	0xfffffffd
	.align		4
        /*0018*/ 	.word	0x00000000
	.align		4
        /*001c*/ 	.word	0xfffffffc


//--------------------- .nv.constant4             --------------------------
	.section	.nv.constant4,"a",@progbits
	.align	8
	.align		8
.nv.constant4:
        /*0000*/ 	.dword	_$_str
	.align		8
        /*0008*/ 	.dword	_$_str_$_2


//--------------------- .text.triton_poi_fused__native_batch_norm_legit_no_training_add_convolution_relu_16 --------------------------
	.section	.text.triton_poi_fused__native_batch_norm_legit_no_training_add_convolution_relu_16,"ax",@progbits
	.align	128
        .global         triton_poi_fused__native_batch_norm_legit_no_training_add_convolution_relu_16
        .type           triton_poi_fused__native_batch_norm_legit_no_training_add_convolution_relu_16,@function
        .size           triton_poi_fused__native_batch_norm_legit_no_training_add_convolution_relu_16,(.L_x_1 - triton_poi_fused__native_batch_norm_legit_no_training_add_convolution_relu_16)
        .other          triton_poi_fused__native_batch_norm_legit_no_training_add_convolution_relu_16,@"STO_CUDA_ENTRY STV_DEFAULT"
triton_poi_fused__native_batch_norm_legit_no_training_add_convolution_relu_16:
.text.triton_poi_fused__native_batch_norm_legit_no_training_add_convolution_relu_16:
[----:B------:R-:W-:Y:S01]  /*0000*/  LDC R1, c[0x0][0x28] ;  /* 0x00000a00ff017b82 */ /* 0x000fe20000000800 */
[----:B------:R-:W1:Y:S01]  /*0010*/  S2R R0, SR_TID.X ;  /* 0x0000000000007919 */ /* 0x000e620000002100 */
[----:B------:R-:W-:-:S06]  /*0020*/  ULDC.64 UR4, c[0x0][0x208] ;  /* 0x0000820000047ab9 */ /* 0x000fcc0000000a00 */
[----:B------:R-:W2:Y:S01]  /*0030*/  LDC.64 R28, c[0x0][0x218] ;  /* 0x00008600ff1c7b82 */ /* 0x000ea20000000a00 */
[----:B------:R-:W3:Y:S07]  /*0040*/  S2R R3, SR_CTAID.X ;  /* 0x0000000000037919 */ /* 0x000eee0000002500 */
[----:B------:R-:W4:Y:S08]  /*0050*/  LDC.64 R26, c[0x0][0x210] ;  /* 0x00008400ff1a7b82 */ /* 0x000f300000000a00 */
[----:B------:R-:W5:Y:S08]  /*0060*/  LDC.64 R22, c[0x0][0x228] ;  /* 0x00008a00ff167b82 */ /* 0x000f700000000a00 */
[----:B------:R-:W2:Y:S01]  /*0070*/  LDC.64 R24, c[0x0][0x238] ;  /* 0x00008e00ff187b82 */ /* 0x000ea20000000a00 */
[----:B-1----:R-:W-:-:S07]  /*0080*/  SHF.L.U32 R0, R0, 0x2, RZ ;  /* 0x0000000200007819 */ /* 0x002fce00000006ff */
[----:B------:R-:W1:Y:S01]  /*0090*/  LDC.64 R18, c[0x0][0x240] ;  /* 0x00009000ff127b82 */ /* 0x000e620000000a00 */
[----:B---3--:R-:W-:Y:S02]  /*00a0*/  SHF.R.S32.HI R5, RZ, 0x15, R3 ;  /* 0x00000015ff057819 */ /* 0x008fe40000011403 */
[----:B------:R-:W-:Y:S02]  /*00b0*/  LOP3.LUT R0, R0, 0x1fc, RZ, 0xc0, !PT ;  /* 0x000001fc00007812 */ /* 0x000fe400078ec0ff */
[----:B------:R-:W-:Y:S02]  /*00c0*/  SGXT R5, R5, 0x1 ;  /* 0x000000010505781a */ /* 0x000fe40000000200 */
[----:B------:R-:W-:Y:S02]  /*00d0*/  LEA R0, R3, R0, 0xa ;  /* 0x0000000003007211 */ /* 0x000fe400078e50ff */
[----:B------:R-:W3:Y:S02]  /*00e0*/  LDC.64 R2, c[0x0][0x230] ;  /* 0x00008c00ff027b82 */ /* 0x000ee40000000a00 */
[----:B------:R-:W-:-:S04]  /*00f0*/  LEA.HI R5, R5, R0, RZ, 0x6 ;  /* 0x0000000005057211 */ /* 0x000fc800078f30ff */
[--C-:B------:R-:W-:Y:S02]  /*0100*/  SHF.R.S32.HI R21, RZ, 0x6, R5.reuse ;  /* 0x00000006ff157819 */ /* 0x100fe40000011405 */
[----:B------:R-:W-:Y:S02]  /*0110*/  SHF.R.S32.HI R4, RZ, 0x1f, R5 ;  /* 0x0000001fff047819 */ /* 0x000fe40000011405 */
[----:B------:R-:W-:Y:S02]  /*0120*/  IADD3 R5, R5, 0x200, RZ ;  /* 0x0000020005057810 */ /* 0x000fe40007ffe0ff */
[----:B------:R-:W-:Y:S02]  /*0130*/  LEA.HI R4, R4, R21, RZ, 0x9 ;  /* 0x0000001504047211 */ /* 0x000fe400078f48ff */
[--C-:B------:R-:W-:Y:S02]  /*0140*/  SHF.R.S32.HI R13, RZ, 0x6, R5.reuse ;  /* 0x00000006ff0d7819 */ /* 0x100fe40000011405 */
[----:B------:R-:W-:-:S02]  /*0150*/  SHF.R.S32.HI R6, RZ, 0x1f, R5 ;  /* 0x0000001fff067819 */ /* 0x000fc40000011405 */
[----:B------:R-:W-:Y:S02]  /*0160*/  LOP3.LUT R4, R4, 0xfffffe00, RZ, 0xc0, !PT ;  /* 0xfffffe0004047812 */ /* 0x000fe400078ec0ff */
[----:B------:R-:W-:Y:S02]  /*0170*/  LEA.HI R6, R6, R13, RZ, 0x9 ;  /* 0x0000000d06067211 */ /* 0x000fe400078f48ff */
[----:B------:R-:W-:Y:S02]  /*0180*/  IADD3 R21, R21, -R4, RZ ;  /* 0x8000000415157210 */ /* 0x000fe40007ffe0ff */
[----:B------:R-:W-:-:S03]  /*0190*/  LOP3.LUT R6, R6, 0xfffffe00, RZ, 0xc0, !PT ;  /* 0xfffffe0006067812 */ /* 0x000fc600078ec0ff */
[----:B---3--:R-:W-:Y:S01]  /*01a0*/  IMAD.WIDE R14, R21, 0x4, R2 ;  /* 0x00000004150e7825 */ /* 0x008fe200078e0202 */
[----:B------:R-:W-:-:S05]  /*01b0*/  IADD3 R13, R13, -R6, RZ ;  /* 0x800000060d0d7210 */ /* 0x000fca0007ffe0ff */
[----:B------:R-:W3:Y:S01]  /*01c0*/  LDG.E.EL R14, desc[UR4][R14.64] ;  /* 0x000000040e0e7981 */ /* 0x000ee2000c2e1900 */
[----:B------:R-:W-:-:S06]  /*01d0*/  IMAD.WIDE R16, R13, 0x4, R2 ;  /* 0x000000040d107825 */ /* 0x000fcc00078e0202 */
[----:B------:R-:W3:Y:S01]  /*01e0*/  LDG.E.EL R17, desc[UR4][R16.64] ;  /* 0x0000000410117981 */ /* 0x000ee2000c2e1900 */
[----:B--2---:R-:W-:-:S04]  /*01f0*/  IMAD.WIDE R6, R21, 0x4, R28 ;  /* 0x0000000415067825 */ /* 0x004fc800078e021c */
[----:B----4-:R-:W-:Y:S01]  /*0200*/  IMAD.WIDE R26, R0, 0x4, R26 ;  /* 0x00000004001a7825 */ /* 0x010fe200078e021a */
[----:B------:R-:W2:Y:S03]  /*0210*/  LDG.E.EL R3, desc[UR4][R6.64] ;  /* 0x0000000406037981 */ /* 0x000ea6000c2e1900 */
[----:B-----5:R-:W-:Y:S01]  /*0220*/  IMAD.WIDE R4, R21, 0x4, R22 ;  /* 0x0000000415047825 */ /* 0x020fe200078e0216 */
[----:B------:R-:W2:Y:S04]  /*0230*/  LDG.E.128 R8, desc[UR4][R26.64] ;  /* 0x000000041a087981 */ /* 0x000ea8000c1e1d00 */
[----:B------:R4:W5:Y:S01]  /*0240*/  LDG.E.EL R2, desc[UR4][R4.64] ;  /* 0x0000000404027981 */ /* 0x000962000c2e1900 */
[----:B------:R-:W-:-:S04]  /*0250*/  IMAD.WIDE R28, R13, 0x4, R28 ;  /* 0x000000040d1c7825 */ /* 0x000fc800078e021c */
[----:B------:R-:W-:Y:S01]  /*0260*/  IMAD.WIDE R22, R13, 0x4, R22 ;  /* 0x000000040d167825 */ /* 0x000fe200078e0216 */
[----:B------:R-:W2:Y:S03]  /*0270*/  LDG.E.EL R15, desc[UR4][R28.64] ;  /* 0x000000041c0f7981 */ /* 0x000ea6000c2e1900 */
[C---:B0---4-:R-:W-:Y:S01]  /*0280*/  IMAD.WIDE R4, R21.reuse, 0x4, R24 ;  /* 0x0000000415047825 */ /* 0x051fe200078e0218 */
[----:B------:R-:W4:Y:S03]  /*0290*/  LDG.E.EL R12, desc[UR4][R22.64] ;  /* 0x00000004160c7981 */ /* 0x000f26000c2e1900 */
[----:B-1----:R-:W-:Y:S01]  /*02a0*/  IMAD.WIDE R20, R21, 0x4, R18 ;  /* 0x0000000415147825 */ /* 0x002fe200078e0212 */
[----:B------:R-:W2:Y:S05]  /*02b0*/  LDG.E.EL R16, desc[UR4][R4.64] ;  /* 0x0000000404107981 */ /* 0x000eaa000c2e1900 */
[----:B------:R-:W2:Y:S04]  /*02c0*/  LDG.E.EL R21, desc[UR4][R20.64] ;  /* 0x0000000414157981 */ /* 0x000ea8000c2e1900 */
[----:B------:R-:W2:Y:S01]  /*02d0*/  LDG.E.128 R4, desc[UR4][R26.64+0x800] ;  /* 0x000800041a047981 */ /* 0x000ea2000c1e1d00 */
[----:B------:R-:W-:-:S04]  /*02e0*/  IMAD.WIDE R24, R13, 0x4, R24 ;  /* 0x000000040d187825 */ /* 0x000fc800078e0218 */
[----:B------:R-:W-:Y:S02]  /*02f0*/  IMAD.WIDE R18, R13, 0x4, R18 ;  /* 0x000000040d127825 */ /* 0x000fe400078e0212 */
[----:B------:R-:W2:Y:S04]  /*0300*/  LDG.E.EL R24, desc[UR4][R24.64] ;  /* 0x0000000418187981 */ /* 0x000ea8000c2e1900 */
[----:B------:R0:W4:Y:S02]  /*0310*/  LDG.E.EL R13, desc[UR4][R18.64] ;  /* 0x00000004120d7981 */ /* 0x000124000c2e1900 */
[----:B0-----:R-:W-:Y:S01]  /*0320*/  HFMA2.MMA R19, -RZ, RZ, 1.625, 0 ;  /* 0x3e800000ff137435 */ /* 0x001fe200000001ff */
[----:B---3--:R-:W-:-:S04]  /*0330*/  FADD R14, R14, 9.9999997473787516356e-06 ;  /* 0x3727c5ac0e0e7421 */ /* 0x008fc80000000000 */
[----:B------:R-:W0:Y:S01]  /*0340*/  MUFU.SQRT R20, R14 ;  /* 0x0000000e00147308 */ /* 0x000e220000002000 */
[----:B------:R-:W-:-:S07]  /*0350*/  FADD R17, R17, 9.9999997473787516356e-06 ;  /* 0x3727c5ac11117421 */ /* 0x000fce0000000000 */
[----:B------:R-:W1:Y:S01]  /*0360*/  MUFU.SQRT R28, R17 ;  /* 0x00000011001c7308 */ /* 0x000e620000002000 */
[C---:B0-----:R-:W-:Y:S02]  /*0370*/  FSETP.GT.AND P0, PT, R20.reuse, 8.50705917302346158658e+37, PT ;  /* 0x7e8000001400780b */ /* 0x041fe40003f04000 */
[----:B------:R-:W-:Y:S02]  /*0380*/  FSETP.GEU.AND P2, PT, R20, 1.175494350822287508e-38, PT ;  /* 0x008000001400780b */ /* 0x000fe40003f4e000 */
[C---:B-1----:R-:W-:Y:S02]  /*0390*/  FSETP.GT.AND P1, PT, R28.reuse, 8.50705917302346158658e+37, PT ;  /* 0x7e8000001c00780b */ /* 0x042fe40003f24000 */
[----:B------:R-:W-:-:S07]  /*03a0*/  FSETP.GEU.AND P3, PT, R28, 1.175494350822287508e-38, PT ;  /* 0x008000001c00780b */ /* 0x000fce0003f6e000 */
[----:B------:R-:W-:-:S04]  /*03b0*/  @P0 FMUL R20, R20, 0.25 ;  /* 0x3e80000014140820 */ /* 0x000fc80000400000 */
[----:B------:R-:W-:Y:S01]  /*03c0*/  @!P2 FMUL R20, R20, 16777216 ;  /* 0x4b8000001414a820 */ /* 0x000fe20000400000 */
[----:B------:R-:W-:-:S05]  /*03d0*/  @P1 FMUL R28, R28, 0.25 ;  /* 0x3e8000001c1c1820 */ /* 0x000fca0000400000 */
[----:B------:R-:W0:Y:S01]  /*03e0*/  MUFU.RCP R20, R20 ;  /* 0x0000001400147308 */ /* 0x000e220000001000 */
[----:B------:R-:W-:Y:S01]  /*03f0*/  @!P3 FMUL R28, R28, 16777216 ;  /* 0x4b8000001c1cb820 */ /* 0x000fe20000400000 */
[----:B------:R-:W-:-:S06]  /*0400*/  FSEL R17, R19, 1, P0 ;  /* 0x3f80000013117808 */ /* 0x000fcc0000000000 */
[----:B------:R1:W3:Y:S01]  /*0410*/  MUFU.RCP R14, R28 ;  /* 0x0000001c000e7308 */ /* 0x0002e20000001000 */
[----:B------:R-:W-:Y:S01]  /*0420*/  FSEL R19, R19, 1, P1 ;  /* 0x3f80000013137808 */ /* 0x000fe20000800000 */
[----:B------:R-:W-:Y:S01]  /*0430*/  @!P2 FMUL R17, R17, 16777216 ;  /* 0x4b8000001111a820 */ /* 0x000fe20000400000 */
[--C-:B--2---:R-:W-:Y:S01]  /*0440*/  FADD R9, R9, R3.reuse ;  /* 0x0000000309097221 */ /* 0x104fe20000000000 */
[----:B-1----:R-:W1:Y:S01]  /*0450*/  LDC.64 R28, c[0x0][0x220] ;  /* 0x00008800ff1c7b82 */ /* 0x002e620000000a00 */
[--C-:B------:R-:W-:Y:S01]  /*0460*/  FADD R8, R8, R3.reuse ;  /* 0x0000000308087221 */ /* 0x100fe20000000000 */
[--C-:B------:R-:W-:Y:S01]  /*0470*/  FADD R10, R10, R3.reuse ;  /* 0x000000030a0a7221 */ /* 0x100fe20000000000 */
[----:B0-----:R-:W-:Y:S01]  /*0480*/  FMUL R17, R20, R17 ;  /* 0x0000001114117220 */ /* 0x001fe20000400000 */
[----:B------:R-:W-:Y:S01]  /*0490*/  FADD R11, R11, R3 ;  /* 0x000000030b0b7221 */ /* 0x000fe20000000000 */
[----:B------:R-:W-:Y:S01]  /*04a0*/  @!P3 FMUL R19, R19, 16777216 ;  /* 0x4b8000001313b820 */ /* 0x000fe20000400000 */
[C---:B-----5:R-:W-:Y:S01]  /*04b0*/  FADD R20, -R2.reuse, R9 ;  /* 0x0000000902147221 */ /* 0x060fe20000000100 */
[C---:B------:R-:W-:Y:S01]  /*04c0*/  FADD R18, -R2.reuse, R8 ;  /* 0x0000000802127221 */ /* 0x040fe20000000100 */
[C---:B------:R-:W-:Y:S01]  /*04d0*/  FADD R22, -R2.reuse, R10 ;  /* 0x0000000a02167221 */ /* 0x040fe20000000100 */
[----:B------:R-:W-:Y:S01]  /*04e0*/  FADD R2, -R2, R11 ;  /* 0x0000000b02027221 */ /* 0x000fe20000000100 */
[----:B---3--:R-:W-:Y:S01]  /*04f0*/  FMUL R14, R14, R19 ;  /* 0x000000130e0e7220 */ /* 0x008fe20000400000 */
[C---:B------:R-:W-:Y:S01]  /*0500*/  FMUL R3, R17.reuse, R20 ;  /* 0x0000001411037220 */ /* 0x040fe20000400000 */
[----:B------:R-:W-:Y:S01]  /*0510*/  FMUL R19, R17, R18 ;  /* 0x0000001211137220 */ /* 0x000fe20000400000 */
[--C-:B------:R-:W-:Y:S01]  /*0520*/  FADD R5, R5, R15.reuse ;  /* 0x0000000f05057221 */ /* 0x100fe20000000000 */
[--C-:B------:R-:W-:Y:S01]  /*0530*/  FADD R7, R7, R15.reuse ;  /* 0x0000000f07077221 */ /* 0x100fe20000000000 */
[--C-:B------:R-:W-:Y:S01]  /*0540*/  FADD R4, R4, R15.reuse ;  /* 0x0000000f04047221 */ /* 0x100fe20000000000 */
[----:B------:R-:W-:Y:S01]  /*0550*/  FADD R6, R6, R15 ;  /* 0x0000000f06067221 */ /* 0x000fe20000000000 */
[C---:B------:R-:W-:Y:S01]  /*0560*/  FMUL R20, R17.reuse, R22 ;  /* 0x0000001611147220 */ /* 0x040fe20000400000 */
[----:B------:R-:W-:Y:S01]  /*0570*/  FMUL R18, R17, R2 ;  /* 0x0000000211127220 */ /* 0x000fe20000400000 */
[C-C-:B------:R-:W-:Y:S01]  /*0580*/  FFMA R2, R16.reuse, R3, R21.reuse ;  /* 0x0000000310027223 */ /* 0x140fe20000000015 */
[----:B------:R-:W-:Y:S01]  /*0590*/  FFMA R3, R16, R19, R21 ;  /* 0x0000001310037223 */ /* 0x000fe20000000015 */
[C---:B----4-:R-:W-:Y:S01]  /*05a0*/  FADD R17, -R12.reuse, R5 ;  /* 0x000000050c117221 */ /* 0x050fe20000000100 */
[C---:B------:R-:W-:Y:S01]  /*05b0*/  FADD R23, -R12.reuse, R7 ;  /* 0x000000070c177221 */ /* 0x040fe20000000100 */
[C---:B------:R-:W-:Y:S01]  /*05c0*/  FADD R15, -R12.reuse, R4 ;  /* 0x000000040c0f7221 */ /* 0x040fe20000000100 */
[----:B------:R-:W-:Y:S01]  /*05d0*/  FADD R19, -R12, R6 ;  /* 0x000000060c137221 */ /* 0x000fe20000000100 */
[C-C-:B------:R-:W-:Y:S01]  /*05e0*/  FFMA R20, R16.reuse, R20, R21.reuse ;  /* 0x0000001410147223 */ /* 0x140fe20000000015 */
[----:B------:R-:W-:Y:S01]  /*05f0*/  FFMA R21, R16, R18, R21 ;  /* 0x0000001210157223 */ /* 0x000fe20000000015 */
[C---:B------:R-:W-:Y:S01]  /*0600*/  FMUL R17, R14.reuse, R17 ;  /* 0x000000110e117220 */ /* 0x040fe20000400000 */
[C---:B------:R-:W-:Y:S01]  /*0610*/  FMUL R12, R14.reuse, R23 ;  /* 0x000000170e0c7220 */ /* 0x040fe20000400000 */
[C---:B------:R-:W-:Y:S01]  /*0620*/  FMUL R16, R14.reuse, R15 ;  /* 0x0000000f0e107220 */ /* 0x040fe20000400000 */
[----:B------:R-:W-:Y:S01]  /*0630*/  FMUL R14, R14, R19 ;  /* 0x000000130e0e7220 */ /* 0x000fe20000400000 */
[----:B-1----:R-:W-:-:S04]  /*0640*/  IMAD.WIDE R28, R0, 0x4, R28 ;  /* 0x00000004001c7825 */ /* 0x002fc800078e021c */
[C-C-:B------:R-:W-:Y:S01]  /*0650*/  FFMA R22, R24.reuse, R17, R13.reuse ;  /* 0x0000001118167223 */ /* 0x140fe2000000000d */
[C-C-:B------:R-:W-:Y:S01]  /*0660*/  FFMA R25, R24.reuse, R16, R13.reuse ;  /* 0x0000001018197223 */ /* 0x140fe2000000000d */
[C-C-:B------:R-:W-:Y:S01]  /*0670*/  FFMA R23, R24.reuse, R14, R13.reuse ;  /* 0x0000000e18177223 */ /* 0x140fe2000000000d */
[----:B------:R-:W-:Y:S01]  /*0680*/  FFMA R24, R24, R12, R13 ;  /* 0x0000000c18187223 */ /* 0x000fe2000000000d */
[----:B------:R-:W2:Y:S04]  /*0690*/  LDG.E.128 R16, desc[UR4][R28.64] ;  /* 0x000000041c107981 */ /* 0x000ea8000c1e1d00 */
[----:B------:R-:W3:Y:S01]  /*06a0*/  LDG.E.128 R12, desc[UR4][R28.64+0x800] ;  /* 0x000800041c0c7981 */ /* 0x000ee2000c1e1d00 */
[----:B------:R-:W-:-:S04]  /*06b0*/  FSETP.GEU.AND P0, PT, R25, RZ, PT ;  /* 0x000000ff1900720b */ /* 0x000fc80003f0e000 */
[----:B------:R-:W-:Y:S02]  /*06c0*/  FSEL R25, R25, RZ, P0 ;  /* 0x000000ff19197208 */ /* 0x000fe40000000000 */
[----:B------:R-:W-:Y:S02]  /*06d0*/  FSETP.GEU.AND P0, PT, R21, RZ, PT ;  /* 0x000000ff1500720b */ /* 0x000fe40003f0e000 */
[----:B------:R-:W-:Y:S02]  /*06e0*/  FSETP.GEU.AND P1, PT, R20, RZ, PT ;  /* 0x000000ff1400720b */ /* 0x000fe40003f2e000 */
[----:B------:R-:W-:-:S04]  /*06f0*/  FSETP.GEU.AND P2, PT, R22, RZ, PT ;  /* 0x000000ff1600720b */ /* 0x000fc80003f4e000 */
[----:B------:R-:W-:Y:S01]  /*0700*/  FSEL R22, R22, RZ, P2 ;  /* 0x000000ff16167208 */ /* 0x000fe20001000000 */
[----:B------:R-:W-:Y:S04]  /*0710*/  STG.E.128 desc[UR4][R26.64], R8 ;  /* 0x000000081a007986 */ /* 0x000fe8000c101d04 */
[----:B------:R-:W-:Y:S01]  /*0720*/  STG.E.128 desc[UR4][R26.64+0x800], R4 ;  /* 0x000800041a007986 */ /* 0x000fe2000c101d04 */
[----:B---3--:R-:W-:Y:S01]  /*0730*/  FADD R12, R12, R25 ;  /* 0x000000190c0c7221 */ /* 0x008fe20000000000 */
[----:B------:R-:W-:Y:S02]  /*0740*/  FSEL R25, R21, RZ, P0 ;  /* 0x000000ff15197208 */ /* 0x000fe40000000000 */
[----:B------:R-:W-:-:S05]  /*0750*/  FSEL R21, R20, RZ, P1 ;  /* 0x000000ff14157208 */ /* 0x000fca0000800000 */
[----:B--2---:R-:W-:Y:S02]  /*0760*/  FADD R18, R18, R21 ;  /* 0x0000001512127221 */ /* 0x004fe40000000000 */
[----:B------:R-:W0:Y:S01]  /*0770*/  LDC.64 R20, c[0x0][0x248] ;  /* 0x00009200ff147b82 */ /* 0x000e220000000a00 */
[C---:B------:R-:W-:Y:S02]  /*0780*/  FSETP.GEU.AND P0, PT, R2.reuse, RZ, PT ;  /* 0x000000ff0200720b */ /* 0x040fe40003f0e000 */
[C---:B------:R-:W-:Y:S02]  /*0790*/  FSETP.GEU.AND P1, PT, R3.reuse, RZ, PT ;  /* 0x000000ff0300720b */ /* 0x040fe40003f2e000 */
[----:B------:R-:W-:Y:S02]  /*07a0*/  FSEL R2, R2, RZ, P0 ;  /* 0x000000ff02027208 */ /* 0x000fe40000000000 */
[----:B------:R-:W-:Y:S02]  /*07b0*/  FSEL R3, R3, RZ, P1 ;  /* 0x000000ff03037208 */ /* 0x000fe40000800000 */
[----:B------:R-:W-:-:S02]  /*07c0*/  FSETP.GEU.AND P1, PT, R23, RZ, PT ;  /* 0x000000ff1700720b */ /* 0x000fc40003f2e000 */
[C---:B------:R-:W-:Y:S02]  /*07d0*/  FSETP.GEU.AND P0, PT, R24.reuse, RZ, PT ;  /* 0x000000ff1800720b */ /* 0x040fe40003f0e000 */
[----:B------:R-:W-:Y:S02]  /*07e0*/  FSEL R23, R23, RZ, P1 ;  /* 0x000000ff17177208 */ /* 0x000fe40000800000 */
[----:B------:R-:W-:Y:S01]  /*07f0*/  FSEL R24, R24, RZ, P0 ;  /* 0x000000ff18187208 */ /* 0x000fe20000000000 */
[----:B------:R-:W-:Y:S01]  /*0800*/  FADD R19, R19, R25 ;  /* 0x0000001913137221 */ /* 0x000fe20000000000 */
[----:B------:R-:W-:Y:S01]  /*0810*/  FADD R17, R17, R2 ;  /* 0x0000000211117221 */ /* 0x000fe20000000000 */
[----:B------:R-:W-:Y:S01]  /*0820*/  FADD R16, R16, R3 ;  /* 0x0000000310107221 */ /* 0x000fe20000000000 */
[----:B------:R-:W-:Y:S01]  /*0830*/  FADD R13, R13, R22 ;  /* 0x000000160d0d7221 */ /* 0x000fe20000000000 */
[----:B------:R-:W-:Y:S01]  /*0840*/  FADD R14, R14, R23 ;  /* 0x000000170e0e7221 */ /* 0x000fe20000000000 */
[----:B------:R-:W-:Y:S01]  /*0850*/  FADD R15, R15, R24 ;  /* 0x000000180f0f7221 */ /* 0x000fe20000000000 */
[----:B0-----:R-:W-:-:S05]  /*0860*/  IMAD.WIDE R20, R0, 0x4, R20 ;  /* 0x0000000400147825 */ /* 0x001fca00078e0214 */
[----:B------:R-:W-:Y:S04]  /*0870*/  STG.E.128 desc[UR4][R20.64], R16 ;  /* 0x0000001014007986 */ /* 0x000fe8000c101d04 */
[----:B------:R-:W-:Y:S01]  /*0880*/  STG.E.128 desc[UR4][R20.64+0x800], R12 ;  /* 0x0008000c14007986 */ /* 0x000fe2000c101d04 */
[----:B------:R-:W-:Y:S05]  /*0890*/  EXIT ;  /* 0x000000000000794d */ /* 0x000fea0003800000 */
.L_x_0:
[----:B------:R-:W-:-:S00]  /*08a0*/  BRA `(.L_x_0) ;  /* 0xfffffffc00fc7947 */ /* 0x000fc0000383ffff */
[----:B------:R-:W-:-:S00]  /*08b0*/  NOP ;  /* 0x0000000000007918 */ /* 0x000fc00000000000 */
        /* <DEDUP_REMOVED lines=12> */
.L_x_1:


//--------------------- .nv.global.init           --------------------------
	.section	.nv.global.init,"aw",@progbits
.nv.global.init:
	.type		_$_str,@object
	.size		_$_str,(_$_str_$_2 - _$_str)
_$_str:
        /*0000*/ 	.byte	0x5f, 0x5f, 0x43, 0x55, 0x44, 0x41, 0x5f, 0x46, 0x54, 0x5a, 0x00
	.type		_$_str_$_2,@object
	.size		_$_str_$_2,(.L_1 - _$_str_$_2)
_$_str_$_2:
        /*000b*/ 	.byte	0x5f, 0x5f, 0x43, 0x55, 0x44, 0x41, 0x5f, 0x50, 0x52, 0x45, 0x43, 0x5f, 0x53, 0x51, 0x52, 0x54
        /*001b*/ 	.byte	0x00
.L_1:


//--------------------- .nv.constant0.triton_poi_fused__native_batch_norm_legit_no_training_add_convolution_relu_16 --------------------------
	.section	.nv.constant0.triton_poi_fused__native_batch_norm_legit_no_training_add_convolution_relu_16,"a",@progbits
	.sectionflags	@""
	.align	4
.nv.constant0.triton_poi_fused__native_batch_norm_legit_no_training_add_convolution_relu_16:
	.zero		596
